//
// Generated by NVIDIA NVVM Compiler
//
// Compiler Build ID: CL-36424714
// Cuda compilation tools, release 13.0, V13.0.88
// Based on NVVM 20.0.0
//

.version 9.0
.target sm_100
.address_size 64

	// .globl	binary_add_forward

.visible .entry binary_add_forward(
	.param .align 1 .b8 binary_add_forward_param_0[1],
	.param .u64 binary_add_forward_param_1,
	.param .u64 .ptr .align 1 binary_add_forward_param_2,
	.param .u64 .ptr .align 1 binary_add_forward_param_3,
	.param .u64 .ptr .align 1 binary_add_forward_param_4
)
{
	.reg .pred 	%p<2>;
	.reg .b32 	%r<5>;
	.reg .b32 	%f<4>;
	.reg .b64 	%rd<13>;

	ld.param.u64 	%rd5, [binary_add_forward_param_1];
	ld.param.u64 	%rd2, [binary_add_forward_param_2];
	ld.param.u64 	%rd3, [binary_add_forward_param_3];
	ld.param.u64 	%rd4, [binary_add_forward_param_4];
	mov.u32 	%r1, %ctaid.x;
	mov.u32 	%r2, %ntid.x;
	mov.u32 	%r3, %tid.x;
	mad.lo.s32 	%r4, %r1, %r2, %r3;
	cvt.u64.u32 	%rd1, %r4;
	setp.le.u64 	%p1, %rd5, %rd1;
	@%p1 bra 	$L__BB0_2;
	cvta.to.global.u64 	%rd6, %rd2;
	cvta.to.global.u64 	%rd7, %rd3;
	cvta.to.global.u64 	%rd8, %rd4;
	shl.b64 	%rd9, %rd1, 2;
	add.s64 	%rd10, %rd6, %rd9;
	ld.global.f32 	%f1, [%rd10];
	add.s64 	%rd11, %rd7, %rd9;
	ld.global.f32 	%f2, [%rd11];
	add.f32 	%f3, %f1, %f2;
	add.s64 	%rd12, %rd8, %rd9;
	st.global.f32 	[%rd12], %f3;
$L__BB0_2:
	ret;

}
	// .globl	binary_add_backward
.visible .entry binary_add_backward(
	.param .align 1 .b8 binary_add_backward_param_0[1],
	.param .u64 binary_add_backward_param_1,
	.param .u64 .ptr .align 1 binary_add_backward_param_2,
	.param .u64 .ptr .align 1 binary_add_backward_param_3,
	.param .u64 .ptr .align 1 binary_add_backward_param_4,
	.param .u64 .ptr .align 1 binary_add_backward_param_5,
	.param .u64 .ptr .align 1 binary_add_backward_param_6
)
{
	.reg .pred 	%p<2>;
	.reg .b32 	%r<5>;
	.reg .b32 	%f<6>;
	.reg .b64 	%rd<13>;

	ld.param.u64 	%rd5, [binary_add_backward_param_1];
	ld.param.u64 	%rd2, [binary_add_backward_param_3];
	ld.param.u64 	%rd3, [binary_add_backward_param_5];
	ld.param.u64 	%rd4, [binary_add_backward_param_6];
	mov.u32 	%r1, %ctaid.x;
	mov.u32 	%r2, %ntid.x;
	mov.u32 	%r3, %tid.x;
	mad.lo.s32 	%r4, %r1, %r2, %r3;
	cvt.u64.u32 	%rd1, %r4;
	setp.le.u64 	%p1, %rd5, %rd1;
	@%p1 bra 	$L__BB1_2;
	cvta.to.global.u64 	%rd6, %rd4;
	cvta.to.global.u64 	%rd7, %rd2;
	cvta.to.global.u64 	%rd8, %rd3;
	shl.b64 	%rd9, %rd1, 2;
	add.s64 	%rd10, %rd6, %rd9;
	ld.global.f32 	%f1, [%rd10];
	add.s64 	%rd11, %rd7, %rd9;
	ld.global.f32 	%f2, [%rd11];
	add.f32 	%f3, %f1, %f2;
	st.global.f32 	[%rd11], %f3;
	add.s64 	%rd12, %rd8, %rd9;
	ld.global.f32 	%f4, [%rd12];
	add.f32 	%f5, %f1, %f4;
	st.global.f32 	[%rd12], %f5;
$L__BB1_2:
	ret;

}


// ===== COMPILED SASS (sm_100) =====

	.target	sm_100

	.elftype	@"ET_EXEC"


//--------------------- .note.nv.tkinfo           --------------------------
	.section	.note.nv.tkinfo,"",@"SHT_NOTE"
	.sectionflags	@"SHF_NOTE_NV_TKINFO"
	.tkinfo
        /*0018*/ 	.word	0x00000002
        /*0030*/ 	.string	""
        /*0030*/ 	.string	"ptxas"
        /*0030*/ 	.string	"Cuda compilation tools, release 13.0, V13.0.88"
        /*0030*/ 	.string	"Build cuda_13.0.r13.0/compiler.36424714_0"
        /*0030*/ 	.string	"-arch sm_100 -m 64 "



//--------------------- .note.nv.cuinfo           --------------------------
	.section	.note.nv.cuinfo,"",@"SHT_NOTE"
	.sectionflags	@"SHF_NOTE_NV_CUINFO"
        /*0018*/ 	.short	0x0002
        /*001a*/ 	.short	0x0064
        /*001c*/ 	.short	0x0082
	.zero		2


//--------------------- .nv.info                  --------------------------
	.section	.nv.info,"",@"SHT_CUDA_INFO"
	.align	4


	//----- nvinfo : EIATTR_REGCOUNT
	.align		4
        /*0000*/ 	.byte	0x04, 0x2f
        /*0002*/ 	.short	(.L_1 - .L_0)
	.align		4
.L_0:
        /*0004*/ 	.word	index@(binary_add_forward)
        /*0008*/ 	.word	0x0000000c


	//----- nvinfo : EIATTR_FRAME_SIZE
	.align		4
.L_1:
        /*000c*/ 	.byte	0x04, 0x11
        /*000e*/ 	.short	(.L_3 - .L_2)
	.align		4
.L_2:
        /*0010*/ 	.word	index@(binary_add_forward)
        /*0014*/ 	.word	0x00000000


	//----- nvinfo : EIATTR_REGCOUNT
	.align		4
.L_3:
        /*0018*/ 	.byte	0x04, 0x2f
        /*001a*/ 	.short	(.L_5 - .L_4)
	.align		4
.L_4:
        /*001c*/ 	.word	index@(binary_add_backward)
        /*0020*/ 	.word	0x0000000e


	//----- nvinfo : EIATTR_FRAME_SIZE
	.align		4
.L_5:
        /*0024*/ 	.byte	0x04, 0x11
        /*0026*/ 	.short	(.L_7 - .L_6)
	.align		4
.L_6:
        /*0028*/ 	.word	index@(binary_add_backward)
        /*002c*/ 	.word	0x00000000


	//----- nvinfo : EIATTR_MIN_STACK_SIZE
	.align		4
.L_7:
        /*0030*/ 	.byte	0x04, 0x12
        /*0032*/ 	.short	(.L_9 - .L_8)
	.align		4
.L_8:
        /*0034*/ 	.word	index@(binary_add_backward)
        /*0038*/ 	.word	0x00000000


	//----- nvinfo : EIATTR_MIN_STACK_SIZE
	.align		4
.L_9:
        /*003c*/ 	.byte	0x04, 0x12
        /*003e*/ 	.short	(.L_11 - .L_10)
	.align		4
.L_10:
        /*0040*/ 	.word	index@(binary_add_forward)
        /*0044*/ 	.word	0x00000000
.L_11:


//--------------------- .nv.compat                --------------------------
	.section	.nv.compat,"",@"SHT_CUDA_COMPAT_INFO"
	.align	4
        /*0000*/ 	.byte	0x02, 0x09, 0x00, 0x00, 0x02, 0x02, 0x01, 0x00, 0x02, 0x05, 0x05, 0x00, 0x03, 0x07, 0x01, 0x01
        /*0010*/ 	.byte	0x02, 0x03, 0x00, 0x00, 0x02, 0x06, 0x01, 0x00, 0x04, 0x0b, 0x08, 0x00, 0x09, 0x00, 0x00, 0x00
        /*0020*/ 	.byte	0x00, 0x00, 0x00, 0x00


//--------------------- .nv.info.binary_add_backward --------------------------
	.section	.nv.info.binary_add_backward,"",@"SHT_CUDA_INFO"
	.sectionflags	@""
	.align	4


	//----- nvinfo : EIATTR_CUDA_API_VERSION
	.align		4
        /*0000*/ 	.byte	0x04, 0x37
        /*0002*/ 	.short	(.L_13 - .L_12)
.L_12:
        /*0004*/ 	.word	0x00000082


	//----- nvinfo : EIATTR_KPARAM_INFO
	.align		4
.L_13:
        /*0008*/ 	.byte	0x04, 0x17
        /*000a*/ 	.short	(.L_15 - .L_14)
.L_14:
        /*000c*/ 	.word	0x00000000
        /*0010*/ 	.short	0x0006
        /*0012*/ 	.short	0x0030
        /*0014*/ 	.byte	0x00, 0xf5, 0x21, 0x00


	//----- nvinfo : EIATTR_KPARAM_INFO
	.align		4
.L_15:
        /*0018*/ 	.byte	0x04, 0x17
        /*001a*/ 	.short	(.L_17 - .L_16)
.L_16:
        /*001c*/ 	.word	0x00000000
        /*0020*/ 	.short	0x0005
        /*0022*/ 	.short	0x0028
        /*0024*/ 	.byte	0x00, 0xf5, 0x21, 0x00


	//----- nvinfo : EIATTR_KPARAM_INFO
	.align		4
.L_17:
        /*0028*/ 	.byte	0x04, 0x17
        /*002a*/ 	.short	(.L_19 - .L_18)
.L_18:
        /*002c*/ 	.word	0x00000000
        /*0030*/ 	.short	0x0004
        /*0032*/ 	.short	0x0020
        /*0034*/ 	.byte	0x00, 0xf5, 0x21, 0x00


	//----- nvinfo : EIATTR_KPARAM_INFO
	.align		4
.L_19:
        /*0038*/ 	.byte	0x04, 0x17
        /*003a*/ 	.short	(.L_21 - .L_20)
.L_20:
        /*003c*/ 	.word	0x00000000
        /*0040*/ 	.short	0x0003
        /*0042*/ 	.short	0x0018
        /*0044*/ 	.byte	0x00, 0xf5, 0x21, 0x00


	//----- nvinfo : EIATTR_KPARAM_INFO
	.align		4
.L_21:
        /*0048*/ 	.byte	0x04, 0x17
        /*004a*/ 	.short	(.L_23 - .L_22)
.L_22:
        /*004c*/ 	.word	0x00000000
        /*0050*/ 	.short	0x0002
        /*0052*/ 	.short	0x0010
        /*0054*/ 	.byte	0x00, 0xf5, 0x21, 0x00


	//----- nvinfo : EIATTR_KPARAM_INFO
	.align		4
.L_23:
        /*0058*/ 	.byte	0x04, 0x17
        /*005a*/ 	.short	(.L_25 - .L_24)
.L_24:
        /*005c*/ 	.word	0x00000000
        /*0060*/ 	.short	0x0001
        /*0062*/ 	.short	0x0008
        /*0064*/ 	.byte	0x00, 0xf0, 0x21, 0x00


	//----- nvinfo : EIATTR_KPARAM_INFO
	.align		4
.L_25:
        /*0068*/ 	.byte	0x04, 0x17
        /*006a*/ 	.short	(.L_27 - .L_26)
.L_26:
        /*006c*/ 	.word	0x00000000
        /*0070*/ 	.short	0x0000
        /*0072*/ 	.short	0x0000
        /*0074*/ 	.byte	0x00, 0xf0, 0x05, 0x00


	//----- nvinfo : EIATTR_SPARSE_MMA_MASK
	.align		4
.L_27:
        /*0078*/ 	.byte	0x03, 0x50
        /*007a*/ 	.short	0x0000


	//----- nvinfo : EIATTR_MAXREG_COUNT
	.align		4
        /*007c*/ 	.byte	0x03, 0x1b
        /*007e*/ 	.short	0x00ff


	//----- nvinfo : EIATTR_MERCURY_ISA_VERSION
	.align		4
        /*0080*/ 	.byte	0x03, 0x5f
        /*0082*/ 	.short	0x0101


	//----- nvinfo : EIATTR_VRC_CTA_INIT_COUNT
	.align		4
        /*0084*/ 	.byte	0x02, 0x4a
	.zero		1
	.zero		1


	//----- nvinfo : EIATTR_EXIT_INSTR_OFFSETS
	.align		4
        /*0088*/ 	.byte	0x04, 0x1c
        /*008a*/ 	.short	(.L_29 - .L_28)


	//   ....[0]....
.L_28:
        /*008c*/ 	.word	0x00000080


	//   ....[1]....
        /*0090*/ 	.word	0x000001c0


	//----- nvinfo : EIATTR_CBANK_PARAM_SIZE
	.align		4
.L_29:
        /*0094*/ 	.byte	0x03, 0x19
        /*0096*/ 	.short	0x0038


	//----- nvinfo : EIATTR_PARAM_CBANK
	.align		4
        /*0098*/ 	.byte	0x04, 0x0a
        /*009a*/ 	.short	(.L_31 - .L_30)
	.align		4
.L_30:
        /*009c*/ 	.word	index@(.nv.constant0.binary_add_backward)
        /*00a0*/ 	.short	0x0380
        /*00a2*/ 	.short	0x0038


	//----- nvinfo : EIATTR_SW_WAR
	.align		4
.L_31:
        /*00a4*/ 	.byte	0x04, 0x36
        /*00a6*/ 	.short	(.L_33 - .L_32)
.L_32:
        /*00a8*/ 	.word	0x00000008
.L_33:


//--------------------- .nv.info.binary_add_forward --------------------------
	.section	.nv.info.binary_add_forward,"",@"SHT_CUDA_INFO"
	.sectionflags	@""
	.align	4


	//----- nvinfo : EIATTR_CUDA_API_VERSION
	.align		4
        /*0000*/ 	.byte	0x04, 0x37
        /*0002*/ 	.short	(.L_35 - .L_34)
.L_34:
        /*0004*/ 	.word	0x00000082


	//----- nvinfo : EIATTR_KPARAM_INFO
	.align		4
.L_35:
        /*0008*/ 	.byte	0x04, 0x17
        /*000a*/ 	.short	(.L_37 - .L_36)
.L_36:
        /*000c*/ 	.word	0x00000000
        /*0010*/ 	.short	0x0004
        /*0012*/ 	.short	0x0020
        /*0014*/ 	.byte	0x00, 0xf5, 0x21, 0x00


	//----- nvinfo : EIATTR_KPARAM_INFO
	.align		4
.L_37:
        /*0018*/ 	.byte	0x04, 0x17
        /*001a*/ 	.short	(.L_39 - .L_38)
.L_38:
        /*001c*/ 	.word	0x00000000
        /*0020*/ 	.short	0x0003
        /*0022*/ 	.short	0x0018
        /*0024*/ 	.byte	0x00, 0xf5, 0x21, 0x00


	//----- nvinfo : EIATTR_KPARAM_INFO
	.align		4
.L_39:
        /*0028*/ 	.byte	0x04, 0x17
        /*002a*/ 	.short	(.L_41 - .L_40)
.L_40:
        /*002c*/ 	.word	0x00000000
        /*0030*/ 	.short	0x0002
        /*0032*/ 	.short	0x0010
        /*0034*/ 	.byte	0x00, 0xf5, 0x21, 0x00


	//----- nvinfo : EIATTR_KPARAM_INFO
	.align		4
.L_41:
        /*0038*/ 	.byte	0x04, 0x17
        /*003a*/ 	.short	(.L_43 - .L_42)
.L_42:
        /*003c*/ 	.word	0x00000000
        /*0040*/ 	.short	0x0001
        /*0042*/ 	.short	0x0008
        /*0044*/ 	.byte	0x00, 0xf0, 0x21, 0x00


	//----- nvinfo : EIATTR_KPARAM_INFO
	.align		4
.L_43:
        /*0048*/ 	.byte	0x04, 0x17
        /*004a*/ 	.short	(.L_45 - .L_44)
.L_44:
        /*004c*/ 	.word	0x00000000
        /*0050*/ 	.short	0x0000
        /*0052*/ 	.short	0x0000
        /*0054*/ 	.byte	0x00, 0xf0, 0x05, 0x00


	//----- nvinfo : EIATTR_SPARSE_MMA_MASK
	.align		4
.L_45:
        /*0058*/ 	.byte	0x03, 0x50
        /*005a*/ 	.short	0x0000


	//----- nvinfo : EIATTR_MAXREG_COUNT
	.align		4
        /*005c*/ 	.byte	0x03, 0x1b
        /*005e*/ 	.short	0x00ff


	//----- nvinfo : EIATTR_MERCURY_ISA_VERSION
	.align		4
        /*0060*/ 	.byte	0x03, 0x5f
        /*0062*/ 	.short	0x0101


	//----- nvinfo : EIATTR_VRC_CTA_INIT_COUNT
	.align		4
        /*0064*/ 	.byte	0x02, 0x4a
	.zero		1
	.zero		1


	//----- nvinfo : EIATTR_EXIT_INSTR_OFFSETS
	.align		4
        /*0068*/ 	.byte	0x04, 0x1c
        /*006a*/ 	.short	(.L_47 - .L_46)


	//   ....[0]....
.L_46:
        /*006c*/ 	.word	0x00000080


	//   ....[1]....
        /*0070*/ 	.word	0x00000180


	//----- nvinfo : EIATTR_CBANK_PARAM_SIZE
	.align		4
.L_47:
        /*0074*/ 	.byte	0x03, 0x19
        /*0076*/ 	.short	0x0028


	//----- nvinfo : EIATTR_PARAM_CBANK
	.align		4
        /*0078*/ 	.byte	0x04, 0x0a
        /*007a*/ 	.short	(.L_49 - .L_48)
	.align		4
.L_48:
        /*007c*/ 	.word	index@(.nv.constant0.binary_add_forward)
        /*0080*/ 	.short	0x0380
        /*0082*/ 	.short	0x0028


	//----- nvinfo : EIATTR_SW_WAR
	.align		4
.L_49:
        /*0084*/ 	.byte	0x04, 0x36
        /*0086*/ 	.short	(.L_51 - .L_50)
.L_50:
        /*0088*/ 	.word	0x00000008
.L_51:


//--------------------- .nv.callgraph             --------------------------
	.section	.nv.callgraph,"",@"SHT_CUDA_CALLGRAPH"
	.align	4
	.sectionentsize	8
	.align		4
        /*0000*/ 	.word	0x00000000
	.align		4
        /*0004*/ 	.word	0xffffffff
	.align		4
        /*0008*/ 	.word	0x00000000
	.align		4
        /*000c*/ 	.word	0xfffffffe
	.align		4
        /*0010*/ 	.word	0x00000000
	.align		4
        /*0014*/ 	.word	0xfffffffd
	.align		4
        /*0018*/ 	.word	0x00000000
	.align		4
        /*001c*/ 	.word	0xfffffffc


//--------------------- .text.binary_add_backward --------------------------
	.section	.text.binary_add_backward,"ax",@progbits
	.align	128
        .global         binary_add_backward
        .type           binary_add_backward,@function
        .size           binary_add_backward,(.L_x_2 - binary_add_backward)
        .other          binary_add_backward,@"STO_CUDA_ENTRY STV_DEFAULT"
binary_add_backward:
.text.binary_add_backward:
[----:B------:R-:W-:Y:S01]  /*0000*/  LDC R1, c[0x0][0x37c] ;  /* 0x0000df00ff017b82 */ /* 0x000fe20000000800 */
[----:B------:R-:W0:Y:S07]  /*0010*/  S2R R3, SR_TID.X ;  /* 0x0000000000037919 */ /* 0x000e2e0000002100 */
[----:B------:R-:W0:Y:S01]  /*0020*/  S2UR UR4, SR_CTAID.X ;  /* 0x00000000000479c3 */ /* 0x000e220000002500 */
[----:B------:R-:W1:Y:S07]  /*0030*/  LDCU.64 UR6, c[0x0][0x388] ;  /* 0x00007100ff0677ac */ /* 0x000e6e0008000a00 */
[----:B------:R-:W0:Y:S02]  /*0040*/  LDC R0, c[0x0][0x360] ;  /* 0x0000d800ff007b82 */ /* 0x000e240000000800 */
[----:B0-----:R-:W-:-:S05]  /*0050*/  IMAD R0, R0, UR4, R3 ;  /* 0x0000000400007c24 */ /* 0x001fca000f8e0203 */
[----:B-1----:R-:W-:-:S04]  /*0060*/  ISETP.GE.U32.AND P0, PT, R0, UR6, PT ;  /* 0x0000000600007c0c */ /* 0x002fc8000bf06070 */
[----:B------:R-:W-:-:S13]  /*0070*/  ISETP.GE.U32.AND.EX P0, PT, RZ, UR7, PT, P0 ;  /* 0x00000007ff007c0c */ /* 0x000fda000bf06100 */
[----:B------:R-:W-:Y:S05]  /*0080*/  @P0 EXIT ;  /* 0x000000000000094d */ /* 0x000fea0003800000 */
[----:B------:R-:W0:Y:S01]  /*0090*/  LDCU.64 UR6, c[0x0][0x3b0] ;  /* 0x00007600ff0677ac */ /* 0x000e220008000a00 */
[----:B------:R-:W-:Y:S01]  /*00a0*/  IMAD.SHL.U32 R4, R0, 0x4, RZ ;  /* 0x0000000400047824 */ /* 0x000fe200078e00ff */
[----:B------:R-:W-:Y:S01]  /*00b0*/  SHF.R.U32.HI R0, RZ, 0x1e, R0 ;  /* 0x0000001eff007819 */ /* 0x000fe20000011600 */
[----:B------:R-:W1:Y:S01]  /*00c0*/  LDCU.64 UR8, c[0x0][0x398] ;  /* 0x00007300ff0877ac */ /* 0x000e620008000a00 */
[----:B------:R-:W2:Y:S02]  /*00d0*/  LDCU.64 UR4, c[0x0][0x358] ;  /* 0x00006b00ff0477ac */ /* 0x000ea40008000a00 */
[C---:B0-----:R-:W-:Y:S02]  /*00e0*/  IADD3 R6, P0, PT, R4.reuse, UR6, RZ ;  /* 0x0000000604067c10 */ /* 0x041fe4000ff1e0ff */
[----:B-1----:R-:W-:Y:S02]  /*00f0*/  IADD3 R2, P1, PT, R4, UR8, RZ ;  /* 0x0000000804027c10 */ /* 0x002fe4000ff3e0ff */
[C---:B------:R-:W-:Y:S01]  /*0100*/  IADD3.X R7, PT, PT, R0.reuse, UR7, RZ, P0, !PT ;  /* 0x0000000700077c10 */ /* 0x040fe200087fe4ff */
[----:B------:R-:W0:Y:S01]  /*0110*/  LDCU.64 UR6, c[0x0][0x3a8] ;  /* 0x00007500ff0677ac */ /* 0x000e220008000a00 */
[----:B------:R-:W-:-:S03]  /*0120*/  IADD3.X R3, PT, PT, R0, UR9, RZ, P1, !PT ;  /* 0x0000000900037c10 */ /* 0x000fc60008ffe4ff */
[----:B--2---:R-:W2:Y:S04]  /*0130*/  LDG.E R6, desc[UR4][R6.64] ;  /* 0x0000000406067981 */ /* 0x004ea8000c1e1900 */
[----:B------:R-:W2:Y:S01]  /*0140*/  LDG.E R9, desc[UR4][R2.64] ;  /* 0x0000000402097981 */ /* 0x000ea2000c1e1900 */
[----:B0-----:R-:W-:-:S04]  /*0150*/  IADD3 R4, P0, PT, R4, UR6, RZ ;  /* 0x0000000604047c10 */ /* 0x001fc8000ff1e0ff */
[----:B------:R-:W-:Y:S01]  /*0160*/  IADD3.X R5, PT, PT, R0, UR7, RZ, P0, !PT ;  /* 0x0000000700057c10 */ /* 0x000fe200087fe4ff */
[----:B--2---:R-:W-:-:S05]  /*0170*/  FADD R9, R6, R9 ;  /* 0x0000000906097221 */ /* 0x004fca0000000000 */
[----:B------:R-:W-:Y:S04]  /*0180*/  STG.E desc[UR4][R2.64], R9 ;  /* 0x0000000902007986 */ /* 0x000fe8000c101904 */
[----:B------:R-:W2:Y:S02]  /*0190*/  LDG.E R11, desc[UR4][R4.64] ;  /* 0x00000004040b7981 */ /* 0x000ea4000c1e1900 */
[----:B--2---:R-:W-:-:S05]  /*01a0*/  FADD R11, R6, R11 ;  /* 0x0000000b060b7221 */ /* 0x004fca0000000000 */
[----:B------:R-:W-:Y:S01]  /*01b0*/  STG.E desc[UR4][R4.64], R11 ;  /* 0x0000000b04007986 */ /* 0x000fe2000c101904 */
[----:B------:R-:W-:Y:S05]  /*01c0*/  EXIT ;  /* 0x000000000000794d */ /* 0x000fea0003800000 */
.L_x_0:
[----:B------:R-:W-:-:S00]  /*01d0*/  BRA `(.L_x_0) ;  /* 0xfffffffc00fc7947 */ /* 0x000fc0000383ffff */
[----:B------:R-:W-:-:S00]  /*01e0*/  NOP ;  /* 0x0000000000007918 */ /* 0x000fc00000000000 */
        /* <DEDUP_REMOVED lines=9> */
.L_x_2:


//--------------------- .text.binary_add_forward  --------------------------
	.section	.text.binary_add_forward,"ax",@progbits
	.align	128
        .global         binary_add_forward
        .type           binary_add_forward,@function
        .size           binary_add_forward,(.L_x_3 - binary_add_forward)
        .other          binary_add_forward,@"STO_CUDA_ENTRY STV_DEFAULT"
binary_add_forward:
.text.binary_add_forward:
        /* <DEDUP_REMOVED lines=9> */
[----:B------:R-:W0:Y:S01]  /*0090*/  LDCU.128 UR8, c[0x0][0x390] ;  /* 0x00007200ff0877ac */ /* 0x000e220008000c00 */
[----:B------:R-:W-:Y:S01]  /*00a0*/  IMAD.SHL.U32 R6, R0, 0x4, RZ ;  /* 0x0000000400067824 */ /* 0x000fe200078e00ff */
[----:B------:R-:W-:Y:S01]  /*00b0*/  SHF.R.U32.HI R0, RZ, 0x1e, R0 ;  /* 0x0000001eff007819 */ /* 0x000fe20000011600 */
[----:B------:R-:W1:Y:S01]  /*00c0*/  LDCU.64 UR4, c[0x0][0x358] ;  /* 0x00006b00ff0477ac */ /* 0x000e620008000a00 */
[----:B------:R-:W2:Y:S02]  /*00d0*/  LDCU.64 UR6, c[0x0][0x3a0] ;  /* 0x00007400ff0677ac */ /* 0x000ea40008000a00 */
[C---:B0-----:R-:W-:Y:S02]  /*00e0*/  IADD3 R4, P1, PT, R6.reuse, UR10, RZ ;  /* 0x0000000a06047c10 */ /* 0x041fe4000ff3e0ff */
[----:B------:R-:W-:Y:S02]  /*00f0*/  IADD3 R2, P0, PT, R6, UR8, RZ ;  /* 0x0000000806027c10 */ /* 0x000fe4000ff1e0ff */
[----:B------:R-:W-:-:S02]  /*0100*/  IADD3.X R5, PT, PT, R0, UR11, RZ, P1, !PT ;  /* 0x0000000b00057c10 */ /* 0x000fc40008ffe4ff */
[----:B------:R-:W-:-:S04]  /*0110*/  IADD3.X R3, PT, PT, R0, UR9, RZ, P0, !PT ;  /* 0x0000000900037c10 */ /* 0x000fc800087fe4ff */
[----:B-1----:R-:W3:Y:S04]  /*0120*/  LDG.E R5, desc[UR4][R4.64] ;  /* 0x0000000404057981 */ /* 0x002ee8000c1e1900 */
[----:B------:R-:W3:Y:S01]  /*0130*/  LDG.E R2, desc[UR4][R2.64] ;  /* 0x0000000402027981 */ /* 0x000ee2000c1e1900 */
[----:B--2---:R-:W-:-:S04]  /*0140*/  IADD3 R6, P0, PT, R6, UR6, RZ ;  /* 0x0000000606067c10 */ /* 0x004fc8000ff1e0ff */
[----:B------:R-:W-:Y:S01]  /*0150*/  IADD3.X R7, PT, PT, R0, UR7, RZ, P0, !PT ;  /* 0x0000000700077c10 */ /* 0x000fe200087fe4ff */
[----:B---3--:R-:W-:-:S05]  /*0160*/  FADD R9, R2, R5 ;  /* 0x0000000502097221 */ /* 0x008fca0000000000 */
[----:B------:R-:W-:Y:S01]  /*0170*/  STG.E desc[UR4][R6.64], R9 ;  /* 0x0000000906007986 */ /* 0x000fe2000c101904 */
[----:B------:R-:W-:Y:S05]  /*0180*/  EXIT ;  /* 0x000000000000794d */ /* 0x000fea0003800000 */
.L_x_1:
        /* <DEDUP_REMOVED lines=15> */
.L_x_3:


//--------------------- .nv.shared.reserved.0     --------------------------
	.section	.nv.shared.reserved.0,"aw",@nobits
	.weak		__nv_reservedSMEM_offset_0_alias
	.size		__nv_reservedSMEM_offset_0_alias, 0, 64
	.other		__nv_reservedSMEM_offset_0_alias,@"STO_CUDA_RESERVED_SHARED STV_DEFAULT"
__nv_reservedSMEM_offset_0_alias:
	.zero		0
	.zero		64


//--------------------- .nv.constant0.binary_add_backward --------------------------
	.section	.nv.constant0.binary_add_backward,"a",@progbits
	.sectionflags	@""
	.align	4
.nv.constant0.binary_add_backward:
	.zero		952


//--------------------- .nv.constant0.binary_add_forward --------------------------
	.section	.nv.constant0.binary_add_forward,"a",@progbits
	.sectionflags	@""
	.align	4
.nv.constant0.binary_add_forward:
	.zero		936


//--------------------- SYMBOLS --------------------------

	.type		.nv.reservedSmem.offset0,@object
	.size		.nv.reservedSmem.offset0,0x4
